//
// Generated by NVIDIA NVVM Compiler
//
// Compiler Build ID: CL-36424714
// Cuda compilation tools, release 13.0, V13.0.88
// Based on NVVM 20.0.0
//

.version 9.0
.target sm_100
.address_size 64

	// .globl	_Z6warmupPfS_S_ii

.visible .entry _Z6warmupPfS_S_ii(
	.param .u64 .ptr .align 1 _Z6warmupPfS_S_ii_param_0,
	.param .u64 .ptr .align 1 _Z6warmupPfS_S_ii_param_1,
	.param .u64 .ptr .align 1 _Z6warmupPfS_S_ii_param_2,
	.param .u32 _Z6warmupPfS_S_ii_param_3,
	.param .u32 _Z6warmupPfS_S_ii_param_4
)
{
	.reg .pred 	%p<2>;
	.reg .b32 	%r<8>;
	.reg .b32 	%f<4>;
	.reg .b64 	%rd<12>;

	ld.param.u64 	%rd1, [_Z6warmupPfS_S_ii_param_0];
	ld.param.u64 	%rd2, [_Z6warmupPfS_S_ii_param_1];
	ld.param.u64 	%rd3, [_Z6warmupPfS_S_ii_param_2];
	ld.param.u32 	%r3, [_Z6warmupPfS_S_ii_param_3];
	ld.param.u32 	%r4, [_Z6warmupPfS_S_ii_param_4];
	mov.u32 	%r5, %ctaid.x;
	mov.u32 	%r6, %ntid.x;
	mov.u32 	%r7, %tid.x;
	mad.lo.s32 	%r1, %r5, %r6, %r7;
	add.s32 	%r2, %r4, %r1;
	setp.ge.s32 	%p1, %r2, %r3;
	@%p1 bra 	$L__BB0_2;
	cvta.to.global.u64 	%rd4, %rd1;
	cvta.to.global.u64 	%rd5, %rd2;
	cvta.to.global.u64 	%rd6, %rd3;
	mul.wide.s32 	%rd7, %r2, 4;
	add.s64 	%rd8, %rd4, %rd7;
	ld.global.f32 	%f1, [%rd8];
	add.s64 	%rd9, %rd5, %rd7;
	ld.global.f32 	%f2, [%rd9];
	add.f32 	%f3, %f1, %f2;
	mul.wide.s32 	%rd10, %r1, 4;
	add.s64 	%rd11, %rd6, %rd10;
	st.global.f32 	[%rd11], %f3;
$L__BB0_2:
	ret;

}
	// .globl	_Z18writeSegmentoffsetPfS_S_ii
.visible .entry _Z18writeSegmentoffsetPfS_S_ii(
	.param .u64 .ptr .align 1 _Z18writeSegmentoffsetPfS_S_ii_param_0,
	.param .u64 .ptr .align 1 _Z18writeSegmentoffsetPfS_S_ii_param_1,
	.param .u64 .ptr .align 1 _Z18writeSegmentoffsetPfS_S_ii_param_2,
	.param .u32 _Z18writeSegmentoffsetPfS_S_ii_param_3,
	.param .u32 _Z18writeSegmentoffsetPfS_S_ii_param_4
)
{
	.reg .pred 	%p<2>;
	.reg .b32 	%r<8>;
	.reg .b32 	%f<4>;
	.reg .b64 	%rd<12>;

	ld.param.u64 	%rd1, [_Z18writeSegmentoffsetPfS_S_ii_param_0];
	ld.param.u64 	%rd2, [_Z18writeSegmentoffsetPfS_S_ii_param_1];
	ld.param.u64 	%rd3, [_Z18writeSegmentoffsetPfS_S_ii_param_2];
	ld.param.u32 	%r3, [_Z18writeSegmentoffsetPfS_S_ii_param_3];
	ld.param.u32 	%r4, [_Z18writeSegmentoffsetPfS_S_ii_param_4];
	mov.u32 	%r5, %ctaid.x;
	mov.u32 	%r6, %ntid.x;
	mov.u32 	%r7, %tid.x;
	mad.lo.s32 	%r1, %r5, %r6, %r7;
	add.s32 	%r2, %r4, %r1;
	setp.ge.s32 	%p1, %r2, %r3;
	@%p1 bra 	$L__BB1_2;
	cvta.to.global.u64 	%rd4, %rd1;
	cvta.to.global.u64 	%rd5, %rd2;
	cvta.to.global.u64 	%rd6, %rd3;
	mul.wide.s32 	%rd7, %r2, 4;
	add.s64 	%rd8, %rd4, %rd7;
	ld.global.f32 	%f1, [%rd8];
	add.s64 	%rd9, %rd5, %rd7;
	ld.global.f32 	%f2, [%rd9];
	add.f32 	%f3, %f1, %f2;
	mul.wide.s32 	%rd10, %r1, 4;
	add.s64 	%rd11, %rd6, %rd10;
	st.global.f32 	[%rd11], %f3;
$L__BB1_2:
	ret;

}


// ===== COMPILED SASS (sm_100) =====

	.target	sm_100

	.elftype	@"ET_EXEC"


//--------------------- .note.nv.tkinfo           --------------------------
	.section	.note.nv.tkinfo,"",@"SHT_NOTE"
	.sectionflags	@"SHF_NOTE_NV_TKINFO"
	.tkinfo
        /*0018*/ 	.word	0x00000002
        /*0030*/ 	.string	""
        /*0030*/ 	.string	"ptxas"
        /*0030*/ 	.string	"Cuda compilation tools, release 13.0, V13.0.88"
        /*0030*/ 	.string	"Build cuda_13.0.r13.0/compiler.36424714_0"
        /*0030*/ 	.string	"-arch sm_100 -m 64 "



//--------------------- .note.nv.cuinfo           --------------------------
	.section	.note.nv.cuinfo,"",@"SHT_NOTE"
	.sectionflags	@"SHF_NOTE_NV_CUINFO"
        /*0018*/ 	.short	0x0002
        /*001a*/ 	.short	0x0064
        /*001c*/ 	.short	0x0082
	.zero		2


//--------------------- .nv.info                  --------------------------
	.section	.nv.info,"",@"SHT_CUDA_INFO"
	.align	4


	//----- nvinfo : EIATTR_REGCOUNT
	.align		4
        /*0000*/ 	.byte	0x04, 0x2f
        /*0002*/ 	.short	(.L_1 - .L_0)
	.align		4
.L_0:
        /*0004*/ 	.word	index@(_Z6warmupPfS_S_ii)
        /*0008*/ 	.word	0x0000000c


	//----- nvinfo : EIATTR_FRAME_SIZE
	.align		4
.L_1:
        /*000c*/ 	.byte	0x04, 0x11
        /*000e*/ 	.short	(.L_3 - .L_2)
	.align		4
.L_2:
        /*0010*/ 	.word	index@(_Z6warmupPfS_S_ii)
        /*0014*/ 	.word	0x00000000


	//----- nvinfo : EIATTR_REGCOUNT
	.align		4
.L_3:
        /*0018*/ 	.byte	0x04, 0x2f
        /*001a*/ 	.short	(.L_5 - .L_4)
	.align		4
.L_4:
        /*001c*/ 	.word	index@(_Z18writeSegmentoffsetPfS_S_ii)
        /*0020*/ 	.word	0x0000000c


	//----- nvinfo : EIATTR_FRAME_SIZE
	.align		4
.L_5:
        /*0024*/ 	.byte	0x04, 0x11
        /*0026*/ 	.short	(.L_7 - .L_6)
	.align		4
.L_6:
        /*0028*/ 	.word	index@(_Z18writeSegmentoffsetPfS_S_ii)
        /*002c*/ 	.word	0x00000000


	//----- nvinfo : EIATTR_MIN_STACK_SIZE
	.align		4
.L_7:
        /*0030*/ 	.byte	0x04, 0x12
        /*0032*/ 	.short	(.L_9 - .L_8)
	.align		4
.L_8:
        /*0034*/ 	.word	index@(_Z18writeSegmentoffsetPfS_S_ii)
        /*0038*/ 	.word	0x00000000


	//----- nvinfo : EIATTR_MIN_STACK_SIZE
	.align		4
.L_9:
        /*003c*/ 	.byte	0x04, 0x12
        /*003e*/ 	.short	(.L_11 - .L_10)
	.align		4
.L_10:
        /*0040*/ 	.word	index@(_Z6warmupPfS_S_ii)
        /*0044*/ 	.word	0x00000000
.L_11:


//--------------------- .nv.compat                --------------------------
	.section	.nv.compat,"",@"SHT_CUDA_COMPAT_INFO"
	.align	4
        /*0000*/ 	.byte	0x02, 0x09, 0x00, 0x00, 0x02, 0x02, 0x01, 0x00, 0x02, 0x05, 0x05, 0x00, 0x03, 0x07, 0x01, 0x01
        /*0010*/ 	.byte	0x02, 0x03, 0x00, 0x00, 0x02, 0x06, 0x01, 0x00, 0x04, 0x0b, 0x08, 0x00, 0x09, 0x00, 0x00, 0x00
        /*0020*/ 	.byte	0x00, 0x00, 0x00, 0x00


//--------------------- .nv.info._Z18writeSegmentoffsetPfS_S_ii --------------------------
	.section	.nv.info._Z18writeSegmentoffsetPfS_S_ii,"",@"SHT_CUDA_INFO"
	.sectionflags	@""
	.align	4


	//----- nvinfo : EIATTR_CUDA_API_VERSION
	.align		4
        /*0000*/ 	.byte	0x04, 0x37
        /*0002*/ 	.short	(.L_13 - .L_12)
.L_12:
        /*0004*/ 	.word	0x00000082


	//----- nvinfo : EIATTR_KPARAM_INFO
	.align		4
.L_13:
        /*0008*/ 	.byte	0x04, 0x17
        /*000a*/ 	.short	(.L_15 - .L_14)
.L_14:
        /*000c*/ 	.word	0x00000000
        /*0010*/ 	.short	0x0004
        /*0012*/ 	.short	0x001c
        /*0014*/ 	.byte	0x00, 0xf0, 0x11, 0x00


	//----- nvinfo : EIATTR_KPARAM_INFO
	.align		4
.L_15:
        /*0018*/ 	.byte	0x04, 0x17
        /*001a*/ 	.short	(.L_17 - .L_16)
.L_16:
        /*001c*/ 	.word	0x00000000
        /*0020*/ 	.short	0x0003
        /*0022*/ 	.short	0x0018
        /*0024*/ 	.byte	0x00, 0xf0, 0x11, 0x00


	//----- nvinfo : EIATTR_KPARAM_INFO
	.align		4
.L_17:
        /*0028*/ 	.byte	0x04, 0x17
        /*002a*/ 	.short	(.L_19 - .L_18)
.L_18:
        /*002c*/ 	.word	0x00000000
        /*0030*/ 	.short	0x0002
        /*0032*/ 	.short	0x0010
        /*0034*/ 	.byte	0x00, 0xf5, 0x21, 0x00


	//----- nvinfo : EIATTR_KPARAM_INFO
	.align		4
.L_19:
        /*0038*/ 	.byte	0x04, 0x17
        /*003a*/ 	.short	(.L_21 - .L_20)
.L_20:
        /*003c*/ 	.word	0x00000000
        /*0040*/ 	.short	0x0001
        /*0042*/ 	.short	0x0008
        /*0044*/ 	.byte	0x00, 0xf5, 0x21, 0x00


	//----- nvinfo : EIATTR_KPARAM_INFO
	.align		4
.L_21:
        /*0048*/ 	.byte	0x04, 0x17
        /*004a*/ 	.short	(.L_23 - .L_22)
.L_22:
        /*004c*/ 	.word	0x00000000
        /*0050*/ 	.short	0x0000
        /*0052*/ 	.short	0x0000
        /*0054*/ 	.byte	0x00, 0xf5, 0x21, 0x00


	//----- nvinfo : EIATTR_SPARSE_MMA_MASK
	.align		4
.L_23:
        /*0058*/ 	.byte	0x03, 0x50
        /*005a*/ 	.short	0x0000


	//----- nvinfo : EIATTR_MAXREG_COUNT
	.align		4
        /*005c*/ 	.byte	0x03, 0x1b
        /*005e*/ 	.short	0x00ff


	//----- nvinfo : EIATTR_MERCURY_ISA_VERSION
	.align		4
        /*0060*/ 	.byte	0x03, 0x5f
        /*0062*/ 	.short	0x0101


	//----- nvinfo : EIATTR_VRC_CTA_INIT_COUNT
	.align		4
        /*0064*/ 	.byte	0x02, 0x4a
	.zero		1
	.zero		1


	//----- nvinfo : EIATTR_EXIT_INSTR_OFFSETS
	.align		4
        /*0068*/ 	.byte	0x04, 0x1c
        /*006a*/ 	.short	(.L_25 - .L_24)


	//   ....[0]....
.L_24:
        /*006c*/ 	.word	0x00000080


	//   ....[1]....
        /*0070*/ 	.word	0x00000140


	//----- nvinfo : EIATTR_CBANK_PARAM_SIZE
	.align		4
.L_25:
        /*0074*/ 	.byte	0x03, 0x19
        /*0076*/ 	.short	0x0020


	//----- nvinfo : EIATTR_PARAM_CBANK
	.align		4
        /*0078*/ 	.byte	0x04, 0x0a
        /*007a*/ 	.short	(.L_27 - .L_26)
	.align		4
.L_26:
        /*007c*/ 	.word	index@(.nv.constant0._Z18writeSegmentoffsetPfS_S_ii)
        /*0080*/ 	.short	0x0380
        /*0082*/ 	.short	0x0020


	//----- nvinfo : EIATTR_SW_WAR
	.align		4
.L_27:
        /*0084*/ 	.byte	0x04, 0x36
        /*0086*/ 	.short	(.L_29 - .L_28)
.L_28:
        /*0088*/ 	.word	0x00000008
.L_29:


//--------------------- .nv.info._Z6warmupPfS_S_ii --------------------------
	.section	.nv.info._Z6warmupPfS_S_ii,"",@"SHT_CUDA_INFO"
	.sectionflags	@""
	.align	4


	//----- nvinfo : EIATTR_CUDA_API_VERSION
	.align		4
        /*0000*/ 	.byte	0x04, 0x37
        /*0002*/ 	.short	(.L_31 - .L_30)
.L_30:
        /*0004*/ 	.word	0x00000082


	//----- nvinfo : EIATTR_KPARAM_INFO
	.align		4
.L_31:
        /*0008*/ 	.byte	0x04, 0x17
        /*000a*/ 	.short	(.L_33 - .L_32)
.L_32:
        /*000c*/ 	.word	0x00000000
        /*0010*/ 	.short	0x0004
        /*0012*/ 	.short	0x001c
        /*0014*/ 	.byte	0x00, 0xf0, 0x11, 0x00


	//----- nvinfo : EIATTR_KPARAM_INFO
	.align		4
.L_33:
        /*0018*/ 	.byte	0x04, 0x17
        /*001a*/ 	.short	(.L_35 - .L_34)
.L_34:
        /*001c*/ 	.word	0x00000000
        /*0020*/ 	.short	0x0003
        /*0022*/ 	.short	0x0018
        /*0024*/ 	.byte	0x00, 0xf0, 0x11, 0x00


	//----- nvinfo : EIATTR_KPARAM_INFO
	.align		4
.L_35:
        /*0028*/ 	.byte	0x04, 0x17
        /*002a*/ 	.short	(.L_37 - .L_36)
.L_36:
        /*002c*/ 	.word	0x00000000
        /*0030*/ 	.short	0x0002
        /*0032*/ 	.short	0x0010
        /*0034*/ 	.byte	0x00, 0xf5, 0x21, 0x00


	//----- nvinfo : EIATTR_KPARAM_INFO
	.align		4
.L_37:
        /*0038*/ 	.byte	0x04, 0x17
        /*003a*/ 	.short	(.L_39 - .L_38)
.L_38:
        /*003c*/ 	.word	0x00000000
        /*0040*/ 	.short	0x0001
        /*0042*/ 	.short	0x0008
        /*0044*/ 	.byte	0x00, 0xf5, 0x21, 0x00


	//----- nvinfo : EIATTR_KPARAM_INFO
	.align		4
.L_39:
        /*0048*/ 	.byte	0x04, 0x17
        /*004a*/ 	.short	(.L_41 - .L_40)
.L_40:
        /*004c*/ 	.word	0x00000000
        /*0050*/ 	.short	0x0000
        /*0052*/ 	.short	0x0000
        /*0054*/ 	.byte	0x00, 0xf5, 0x21, 0x00


	//----- nvinfo : EIATTR_SPARSE_MMA_MASK
	.align		4
.L_41:
        /*0058*/ 	.byte	0x03, 0x50
        /*005a*/ 	.short	0x0000


	//----- nvinfo : EIATTR_MAXREG_COUNT
	.align		4
        /*005c*/ 	.byte	0x03, 0x1b
        /*005e*/ 	.short	0x00ff


	//----- nvinfo : EIATTR_MERCURY_ISA_VERSION
	.align		4
        /*0060*/ 	.byte	0x03, 0x5f
        /*0062*/ 	.short	0x0101


	//----- nvinfo : EIATTR_VRC_CTA_INIT_COUNT
	.align		4
        /*0064*/ 	.byte	0x02, 0x4a
	.zero		1
	.zero		1


	//----- nvinfo : EIATTR_EXIT_INSTR_OFFSETS
	.align		4
        /*0068*/ 	.byte	0x04, 0x1c
        /*006a*/ 	.short	(.L_43 - .L_42)


	//   ....[0]....
.L_42:
        /*006c*/ 	.word	0x00000080


	//   ....[1]....
        /*0070*/ 	.word	0x00000140


	//----- nvinfo : EIATTR_CBANK_PARAM_SIZE
	.align		4
.L_43:
        /*0074*/ 	.byte	0x03, 0x19
        /*0076*/ 	.short	0x0020


	//----- nvinfo : EIATTR_PARAM_CBANK
	.align		4
        /*0078*/ 	.byte	0x04, 0x0a
        /*007a*/ 	.short	(.L_45 - .L_44)
	.align		4
.L_44:
        /*007c*/ 	.word	index@(.nv.constant0._Z6warmupPfS_S_ii)
        /*0080*/ 	.short	0x0380
        /*0082*/ 	.short	0x0020


	//----- nvinfo : EIATTR_SW_WAR
	.align		4
.L_45:
        /*0084*/ 	.byte	0x04, 0x36
        /*0086*/ 	.short	(.L_47 - .L_46)
.L_46:
        /*0088*/ 	.word	0x00000008
.L_47:


//--------------------- .nv.callgraph             --------------------------
	.section	.nv.callgraph,"",@"SHT_CUDA_CALLGRAPH"
	.align	4
	.sectionentsize	8
	.align		4
        /*0000*/ 	.word	0x00000000
	.align		4
        /*0004*/ 	.word	0xffffffff
	.align		4
        /*0008*/ 	.word	0x00000000
	.align		4
        /*000c*/ 	.word	0xfffffffe
	.align		4
        /*0010*/ 	.word	0x00000000
	.align		4
        /*0014*/ 	.word	0xfffffffd
	.align		4
        /*0018*/ 	.word	0x00000000
	.align		4
        /*001c*/ 	.word	0xfffffffc


//--------------------- .text._Z18writeSegmentoffsetPfS_S_ii --------------------------
	.section	.text._Z18writeSegmentoffsetPfS_S_ii,"ax",@progbits
	.align	128
        .global         _Z18writeSegmentoffsetPfS_S_ii
        .type           _Z18writeSegmentoffsetPfS_S_ii,@function
        .size           _Z18writeSegmentoffsetPfS_S_ii,(.L_x_2 - _Z18writeSegmentoffsetPfS_S_ii)
        .other          _Z18writeSegmentoffsetPfS_S_ii,@"STO_CUDA_ENTRY STV_DEFAULT"
_Z18writeSegmentoffsetPfS_S_ii:
.text._Z18writeSegmentoffsetPfS_S_ii:
[----:B------:R-:W-:Y:S01]  /*0000*/  LDC R1, c[0x0][0x37c] ;  /* 0x0000df00ff017b82 */ /* 0x000fe20000000800 */
[----:B------:R-:W0:Y:S07]  /*0010*/  S2R R0, SR_TID.X ;  /* 0x0000000000007919 */ /* 0x000e2e0000002100 */
[----:B------:R-:W0:Y:S01]  /*0020*/  S2UR UR4, SR_CTAID.X ;  /* 0x00000000000479c3 */ /* 0x000e220000002500 */
[----:B------:R-:W1:Y:S07]  /*0030*/  LDCU.64 UR6, c[0x0][0x398] ;  /* 0x00007300ff0677ac */ /* 0x000e6e0008000a00 */
[----:B------:R-:W0:Y:S02]  /*0040*/  LDC R9, c[0x0][0x360] ;  /* 0x0000d800ff097b82 */ /* 0x000e240000000800 */
[----:B0-----:R-:W-:-:S05]  /*0050*/  IMAD R9, R9, UR4, R0 ;  /* 0x0000000409097c24 */ /* 0x001fca000f8e0200 */
[----:B-1----:R-:W-:-:S04]  /*0060*/  IADD3 R7, PT, PT, R9, UR7, RZ ;  /* 0x0000000709077c10 */ /* 0x002fc8000fffe0ff */
[----:B------:R-:W-:-:S13]  /*0070*/  ISETP.GE.AND P0, PT, R7, UR6, PT ;  /* 0x0000000607007c0c */ /* 0x000fda000bf06270 */
[----:B------:R-:W-:Y:S05]  /*0080*/  @P0 EXIT ;  /* 0x000000000000094d */ /* 0x000fea0003800000 */
[----:B------:R-:W0:Y:S01]  /*0090*/  LDC.64 R2, c[0x0][0x380] ;  /* 0x0000e000ff027b82 */ /* 0x000e220000000a00 */
[----:B------:R-:W1:Y:S07]  /*00a0*/  LDCU.64 UR4, c[0x0][0x358] ;  /* 0x00006b00ff0477ac */ /* 0x000e6e0008000a00 */
[----:B------:R-:W2:Y:S01]  /*00b0*/  LDC.64 R4, c[0x0][0x388] ;  /* 0x0000e200ff047b82 */ /* 0x000ea20000000a00 */
[----:B0-----:R-:W-:-:S06]  /*00c0*/  IMAD.WIDE R2, R7, 0x4, R2 ;  /* 0x0000000407027825 */ /* 0x001fcc00078e0202 */
[----:B-1----:R-:W3:Y:S01]  /*00d0*/  LDG.E R2, desc[UR4][R2.64] ;  /* 0x0000000402027981 */ /* 0x002ee2000c1e1900 */
[----:B--2---:R-:W-:Y:S02]  /*00e0*/  IMAD.WIDE R4, R7, 0x4, R4 ;  /* 0x0000000407047825 */ /* 0x004fe400078e0204 */
[----:B------:R-:W0:Y:S04]  /*00f0*/  LDC.64 R6, c[0x0][0x390] ;  /* 0x0000e400ff067b82 */ /* 0x000e280000000a00 */
[----:B------:R-:W3:Y:S01]  /*0100*/  LDG.E R5, desc[UR4][R4.64] ;  /* 0x0000000404057981 */ /* 0x000ee2000c1e1900 */
[----:B0-----:R-:W-:-:S04]  /*0110*/  IMAD.WIDE R6, R9, 0x4, R6 ;  /* 0x0000000409067825 */ /* 0x001fc800078e0206 */
[----:B---3--:R-:W-:-:S05]  /*0120*/  FADD R9, R2, R5 ;  /* 0x0000000502097221 */ /* 0x008fca0000000000 */
[----:B------:R-:W-:Y:S01]  /*0130*/  STG.E desc[UR4][R6.64], R9 ;  /* 0x0000000906007986 */ /* 0x000fe2000c101904 */
[----:B------:R-:W-:Y:S05]  /*0140*/  EXIT ;  /* 0x000000000000794d */ /* 0x000fea0003800000 */
.L_x_0:
[----:B------:R-:W-:-:S00]  /*0150*/  BRA `(.L_x_0) ;  /* 0xfffffffc00fc7947 */ /* 0x000fc0000383ffff */
[----:B------:R-:W-:-:S00]  /*0160*/  NOP ;  /* 0x0000000000007918 */ /* 0x000fc00000000000 */
        /* <DEDUP_REMOVED lines=9> */
.L_x_2:


//--------------------- .text._Z6warmupPfS_S_ii   --------------------------
	.section	.text._Z6warmupPfS_S_ii,"ax",@progbits
	.align	128
        .global         _Z6warmupPfS_S_ii
        .type           _Z6warmupPfS_S_ii,@function
        .size           _Z6warmupPfS_S_ii,(.L_x_3 - _Z6warmupPfS_S_ii)
        .other          _Z6warmupPfS_S_ii,@"STO_CUDA_ENTRY STV_DEFAULT"
_Z6warmupPfS_S_ii:
.text._Z6warmupPfS_S_ii:
        /* <DEDUP_REMOVED lines=21> */
.L_x_1:
        /* <DEDUP_REMOVED lines=11> */
.L_x_3:


//--------------------- .nv.shared.reserved.0     --------------------------
	.section	.nv.shared.reserved.0,"aw",@nobits
	.weak		__nv_reservedSMEM_offset_0_alias
	.size		__nv_reservedSMEM_offset_0_alias, 0, 64
	.other		__nv_reservedSMEM_offset_0_alias,@"STO_CUDA_RESERVED_SHARED STV_DEFAULT"
__nv_reservedSMEM_offset_0_alias:
	.zero		0
	.zero		64


//--------------------- .nv.constant0._Z18writeSegmentoffsetPfS_S_ii --------------------------
	.section	.nv.constant0._Z18writeSegmentoffsetPfS_S_ii,"a",@progbits
	.sectionflags	@""
	.align	4
.nv.constant0._Z18writeSegmentoffsetPfS_S_ii:
	.zero		928


//--------------------- .nv.constant0._Z6warmupPfS_S_ii --------------------------
	.section	.nv.constant0._Z6warmupPfS_S_ii,"a",@progbits
	.sectionflags	@""
	.align	4
.nv.constant0._Z6warmupPfS_S_ii:
	.zero		928


//--------------------- SYMBOLS --------------------------

	.type		.nv.reservedSmem.offset0,@object
	.size		.nv.reservedSmem.offset0,0x4
